//
// Generated by NVIDIA NVVM Compiler
//
// Compiler Build ID: CL-36424714
// Cuda compilation tools, release 13.0, V13.0.88
// Based on NVVM 20.0.0
//

.version 9.0
.target sm_100
.address_size 64

	// .globl	_Z7interp2PdS_S_S_ii

.visible .entry _Z7interp2PdS_S_S_ii(
	.param .u64 .ptr .align 1 _Z7interp2PdS_S_S_ii_param_0,
	.param .u64 .ptr .align 1 _Z7interp2PdS_S_S_ii_param_1,
	.param .u64 .ptr .align 1 _Z7interp2PdS_S_S_ii_param_2,
	.param .u64 .ptr .align 1 _Z7interp2PdS_S_S_ii_param_3,
	.param .u32 _Z7interp2PdS_S_S_ii_param_4,
	.param .u32 _Z7interp2PdS_S_S_ii_param_5
)
{
	.reg .pred 	%p<4>;
	.reg .b32 	%r<24>;
	.reg .b64 	%rd<22>;
	.reg .b64 	%fd<35>;

	ld.param.u64 	%rd2, [_Z7interp2PdS_S_S_ii_param_1];
	ld.param.u64 	%rd3, [_Z7interp2PdS_S_S_ii_param_2];
	ld.param.u64 	%rd4, [_Z7interp2PdS_S_S_ii_param_3];
	ld.param.u32 	%r3, [_Z7interp2PdS_S_S_ii_param_4];
	ld.param.u32 	%r5, [_Z7interp2PdS_S_S_ii_param_5];
	mov.u32 	%r6, %ctaid.x;
	mov.u32 	%r7, %ntid.x;
	mov.u32 	%r8, %tid.x;
	mad.lo.s32 	%r1, %r6, %r7, %r8;
	mov.u32 	%r9, %ctaid.y;
	mov.u32 	%r10, %ntid.y;
	mov.u32 	%r11, %tid.y;
	mad.lo.s32 	%r12, %r9, %r10, %r11;
	setp.ge.s32 	%p1, %r1, %r3;
	setp.ge.s32 	%p2, %r12, %r5;
	or.pred  	%p3, %p1, %p2;
	@%p3 bra 	$L__BB0_2;
	ld.param.u64 	%rd21, [_Z7interp2PdS_S_S_ii_param_0];
	cvta.to.global.u64 	%rd5, %rd2;
	cvta.to.global.u64 	%rd6, %rd3;
	cvta.to.global.u64 	%rd7, %rd4;
	cvta.to.global.u64 	%rd8, %rd21;
	mad.lo.s32 	%r13, %r5, %r1, %r12;
	mul.wide.s32 	%rd9, %r13, 8;
	add.s64 	%rd10, %rd5, %rd9;
	ld.global.f64 	%fd1, [%rd10];
	add.s64 	%rd11, %rd6, %rd9;
	ld.global.f64 	%fd2, [%rd11];
	cvt.rn.f64.u32 	%fd3, %r5;
	min.f64 	%fd4, %fd1, %fd3;
	max.f64 	%fd5, %fd4, 0d3FF0000000000000;
	cvt.rn.f64.s32 	%fd6, %r3;
	min.f64 	%fd7, %fd2, %fd6;
	max.f64 	%fd8, %fd7, 0d3FF0000000000000;
	add.f64 	%fd9, %fd5, 0d3FF0000000000000;
	cvt.rmi.f64.f64 	%fd10, %fd9;
	sub.f64 	%fd11, %fd10, %fd5;
	add.f64 	%fd12, %fd5, 0dBFF0000000000000;
	cvt.rmi.f64.f64 	%fd13, %fd12;
	cvt.rzi.s32.f64 	%r14, %fd13;
	mul.lo.s32 	%r15, %r14, %r5;
	add.f64 	%fd14, %fd8, 0dBFF0000000000000;
	cvt.rmi.f64.f64 	%fd15, %fd14;
	cvt.rzi.s32.f64 	%r16, %fd15;
	add.s32 	%r17, %r15, %r16;
	mul.wide.s32 	%rd12, %r17, 8;
	add.s64 	%rd13, %rd7, %rd12;
	ld.global.f64 	%fd16, [%rd13];
	mul.f64 	%fd17, %fd16, %fd11;
	cvt.rmi.f64.f64 	%fd18, %fd5;
	sub.f64 	%fd19, %fd5, %fd18;
	cvt.rpi.f64.f64 	%fd20, %fd12;
	cvt.rzi.s32.f64 	%r18, %fd20;
	mul.lo.s32 	%r19, %r18, %r5;
	add.s32 	%r20, %r19, %r16;
	mul.wide.s32 	%rd14, %r20, 8;
	add.s64 	%rd15, %rd7, %rd14;
	ld.global.f64 	%fd21, [%rd15];
	fma.rn.f64 	%fd22, %fd21, %fd19, %fd17;
	cvt.rpi.f64.f64 	%fd23, %fd14;
	cvt.rzi.s32.f64 	%r21, %fd23;
	add.s32 	%r22, %r15, %r21;
	mul.wide.s32 	%rd16, %r22, 8;
	add.s64 	%rd17, %rd7, %rd16;
	ld.global.f64 	%fd24, [%rd17];
	add.s32 	%r23, %r19, %r21;
	mul.wide.s32 	%rd18, %r23, 8;
	add.s64 	%rd19, %rd7, %rd18;
	ld.global.f64 	%fd25, [%rd19];
	mul.f64 	%fd26, %fd19, %fd25;
	fma.rn.f64 	%fd27, %fd24, %fd11, %fd26;
	add.f64 	%fd28, %fd8, 0d3FF0000000000000;
	cvt.rmi.f64.f64 	%fd29, %fd28;
	sub.f64 	%fd30, %fd29, %fd8;
	cvt.rmi.f64.f64 	%fd31, %fd8;
	sub.f64 	%fd32, %fd8, %fd31;
	mul.f64 	%fd33, %fd32, %fd27;
	fma.rn.f64 	%fd34, %fd30, %fd22, %fd33;
	add.s64 	%rd20, %rd8, %rd9;
	st.global.f64 	[%rd20], %fd34;
$L__BB0_2:
	ret;

}


// ===== COMPILED SASS (sm_100) =====

	.target	sm_100

	.elftype	@"ET_EXEC"


//--------------------- .note.nv.tkinfo           --------------------------
	.section	.note.nv.tkinfo,"",@"SHT_NOTE"
	.sectionflags	@"SHF_NOTE_NV_TKINFO"
	.tkinfo
        /*0018*/ 	.word	0x00000002
        /*0030*/ 	.string	""
        /*0030*/ 	.string	"ptxas"
        /*0030*/ 	.string	"Cuda compilation tools, release 13.0, V13.0.88"
        /*0030*/ 	.string	"Build cuda_13.0.r13.0/compiler.36424714_0"
        /*0030*/ 	.string	"-arch sm_100 -m 64 "



//--------------------- .note.nv.cuinfo           --------------------------
	.section	.note.nv.cuinfo,"",@"SHT_NOTE"
	.sectionflags	@"SHF_NOTE_NV_CUINFO"
        /*0018*/ 	.short	0x0002
        /*001a*/ 	.short	0x0064
        /*001c*/ 	.short	0x0082
	.zero		2


//--------------------- .nv.info                  --------------------------
	.section	.nv.info,"",@"SHT_CUDA_INFO"
	.align	4


	//----- nvinfo : EIATTR_REGCOUNT
	.align		4
        /*0000*/ 	.byte	0x04, 0x2f
        /*0002*/ 	.short	(.L_1 - .L_0)
	.align		4
.L_0:
        /*0004*/ 	.word	index@(_Z7interp2PdS_S_S_ii)
        /*0008*/ 	.word	0x0000001c


	//----- nvinfo : EIATTR_FRAME_SIZE
	.align		4
.L_1:
        /*000c*/ 	.byte	0x04, 0x11
        /*000e*/ 	.short	(.L_3 - .L_2)
	.align		4
.L_2:
        /*0010*/ 	.word	index@(_Z7interp2PdS_S_S_ii)
        /*0014*/ 	.word	0x00000000


	//----- nvinfo : EIATTR_MIN_STACK_SIZE
	.align		4
.L_3:
        /*0018*/ 	.byte	0x04, 0x12
        /*001a*/ 	.short	(.L_5 - .L_4)
	.align		4
.L_4:
        /*001c*/ 	.word	index@(_Z7interp2PdS_S_S_ii)
        /*0020*/ 	.word	0x00000000
.L_5:


//--------------------- .nv.compat                --------------------------
	.section	.nv.compat,"",@"SHT_CUDA_COMPAT_INFO"
	.align	4
        /*0000*/ 	.byte	0x02, 0x09, 0x00, 0x00, 0x02, 0x02, 0x01, 0x00, 0x02, 0x05, 0x05, 0x00, 0x03, 0x07, 0x01, 0x01
        /*0010*/ 	.byte	0x02, 0x03, 0x00, 0x00, 0x02, 0x06, 0x01, 0x00, 0x04, 0x0b, 0x08, 0x00, 0x01, 0x00, 0x00, 0x00
        /*0020*/ 	.byte	0x00, 0x00, 0x00, 0x00


//--------------------- .nv.info._Z7interp2PdS_S_S_ii --------------------------
	.section	.nv.info._Z7interp2PdS_S_S_ii,"",@"SHT_CUDA_INFO"
	.sectionflags	@""
	.align	4


	//----- nvinfo : EIATTR_CUDA_API_VERSION
	.align		4
        /*0000*/ 	.byte	0x04, 0x37
        /*0002*/ 	.short	(.L_7 - .L_6)
.L_6:
        /*0004*/ 	.word	0x00000082


	//----- nvinfo : EIATTR_KPARAM_INFO
	.align		4
.L_7:
        /*0008*/ 	.byte	0x04, 0x17
        /*000a*/ 	.short	(.L_9 - .L_8)
.L_8:
        /*000c*/ 	.word	0x00000000
        /*0010*/ 	.short	0x0005
        /*0012*/ 	.short	0x0024
        /*0014*/ 	.byte	0x00, 0xf0, 0x11, 0x00


	//----- nvinfo : EIATTR_KPARAM_INFO
	.align		4
.L_9:
        /*0018*/ 	.byte	0x04, 0x17
        /*001a*/ 	.short	(.L_11 - .L_10)
.L_10:
        /*001c*/ 	.word	0x00000000
        /*0020*/ 	.short	0x0004
        /*0022*/ 	.short	0x0020
        /*0024*/ 	.byte	0x00, 0xf0, 0x11, 0x00


	//----- nvinfo : EIATTR_KPARAM_INFO
	.align		4
.L_11:
        /*0028*/ 	.byte	0x04, 0x17
        /*002a*/ 	.short	(.L_13 - .L_12)
.L_12:
        /*002c*/ 	.word	0x00000000
        /*0030*/ 	.short	0x0003
        /*0032*/ 	.short	0x0018
        /*0034*/ 	.byte	0x00, 0xf5, 0x21, 0x00


	//----- nvinfo : EIATTR_KPARAM_INFO
	.align		4
.L_13:
        /*0038*/ 	.byte	0x04, 0x17
        /*003a*/ 	.short	(.L_15 - .L_14)
.L_14:
        /*003c*/ 	.word	0x00000000
        /*0040*/ 	.short	0x0002
        /*0042*/ 	.short	0x0010
        /*0044*/ 	.byte	0x00, 0xf5, 0x21, 0x00


	//----- nvinfo : EIATTR_KPARAM_INFO
	.align		4
.L_15:
        /*0048*/ 	.byte	0x04, 0x17
        /*004a*/ 	.short	(.L_17 - .L_16)
.L_16:
        /*004c*/ 	.word	0x00000000
        /*0050*/ 	.short	0x0001
        /*0052*/ 	.short	0x0008
        /*0054*/ 	.byte	0x00, 0xf5, 0x21, 0x00


	//----- nvinfo : EIATTR_KPARAM_INFO
	.align		4
.L_17:
        /*0058*/ 	.byte	0x04, 0x17
        /*005a*/ 	.short	(.L_19 - .L_18)
.L_18:
        /*005c*/ 	.word	0x00000000
        /*0060*/ 	.short	0x0000
        /*0062*/ 	.short	0x0000
        /*0064*/ 	.byte	0x00, 0xf5, 0x21, 0x00


	//----- nvinfo : EIATTR_SPARSE_MMA_MASK
	.align		4
.L_19:
        /*0068*/ 	.byte	0x03, 0x50
        /*006a*/ 	.short	0x0000


	//----- nvinfo : EIATTR_MAXREG_COUNT
	.align		4
        /*006c*/ 	.byte	0x03, 0x1b
        /*006e*/ 	.short	0x00ff


	//----- nvinfo : EIATTR_MERCURY_ISA_VERSION
	.align		4
        /*0070*/ 	.byte	0x03, 0x5f
        /*0072*/ 	.short	0x0101


	//----- nvinfo : EIATTR_VRC_CTA_INIT_COUNT
	.align		4
        /*0074*/ 	.byte	0x02, 0x4a
	.zero		1
	.zero		1


	//----- nvinfo : EIATTR_EXIT_INSTR_OFFSETS
	.align		4
        /*0078*/ 	.byte	0x04, 0x1c
        /*007a*/ 	.short	(.L_21 - .L_20)


	//   ....[0]....
.L_20:
        /*007c*/ 	.word	0x000000c0


	//   ....[1]....
        /*0080*/ 	.word	0x00000570


	//----- nvinfo : EIATTR_CBANK_PARAM_SIZE
	.align		4
.L_21:
        /*0084*/ 	.byte	0x03, 0x19
        /*0086*/ 	.short	0x0028


	//----- nvinfo : EIATTR_PARAM_CBANK
	.align		4
        /*0088*/ 	.byte	0x04, 0x0a
        /*008a*/ 	.short	(.L_23 - .L_22)
	.align		4
.L_22:
        /*008c*/ 	.word	index@(.nv.constant0._Z7interp2PdS_S_S_ii)
        /*0090*/ 	.short	0x0380
        /*0092*/ 	.short	0x0028


	//----- nvinfo : EIATTR_SW_WAR
	.align		4
.L_23:
        /*0094*/ 	.byte	0x04, 0x36
        /*0096*/ 	.short	(.L_25 - .L_24)
.L_24:
        /*0098*/ 	.word	0x00000008
.L_25:


//--------------------- .nv.callgraph             --------------------------
	.section	.nv.callgraph,"",@"SHT_CUDA_CALLGRAPH"
	.align	4
	.sectionentsize	8
	.align		4
        /*0000*/ 	.word	0x00000000
	.align		4
        /*0004*/ 	.word	0xffffffff
	.align		4
        /*0008*/ 	.word	0x00000000
	.align		4
        /*000c*/ 	.word	0xfffffffe
	.align		4
        /*0010*/ 	.word	0x00000000
	.align		4
        /*0014*/ 	.word	0xfffffffd
	.align		4
        /*0018*/ 	.word	0x00000000
	.align		4
        /*001c*/ 	.word	0xfffffffc


//--------------------- .text._Z7interp2PdS_S_S_ii --------------------------
	.section	.text._Z7interp2PdS_S_S_ii,"ax",@progbits
	.align	128
        .global         _Z7interp2PdS_S_S_ii
        .type           _Z7interp2PdS_S_S_ii,@function
        .size           _Z7interp2PdS_S_S_ii,(.L_x_1 - _Z7interp2PdS_S_S_ii)
        .other          _Z7interp2PdS_S_S_ii,@"STO_CUDA_ENTRY STV_DEFAULT"
_Z7interp2PdS_S_S_ii:
.text._Z7interp2PdS_S_S_ii:
[----:B------:R-:W-:Y:S01]  /*0000*/  LDC R1, c[0x0][0x37c] ;  /* 0x0000df00ff017b82 */ /* 0x000fe20000000800 */
[----:B------:R-:W0:Y:S07]  /*0010*/  S2R R2, SR_TID.Y ;  /* 0x0000000000027919 */ /* 0x000e2e0000002200 */
[----:B------:R-:W1:Y:S01]  /*0020*/  LDC R0, c[0x0][0x360] ;  /* 0x0000d800ff007b82 */ /* 0x000e620000000800 */
[----:B------:R-:W2:Y:S01]  /*0030*/  LDCU.64 UR6, c[0x0][0x3a0] ;  /* 0x00007400ff0677ac */ /* 0x000ea20008000a00 */
[----:B------:R-:W1:Y:S06]  /*0040*/  S2R R3, SR_TID.X ;  /* 0x0000000000037919 */ /* 0x000e6c0000002100 */
[----:B------:R-:W0:Y:S08]  /*0050*/  S2UR UR5, SR_CTAID.Y ;  /* 0x00000000000579c3 */ /* 0x000e300000002600 */
[----:B------:R-:W0:Y:S08]  /*0060*/  LDC R7, c[0x0][0x364] ;  /* 0x0000d900ff077b82 */ /* 0x000e300000000800 */
[----:B------:R-:W1:Y:S01]  /*0070*/  S2UR UR4, SR_CTAID.X ;  /* 0x00000000000479c3 */ /* 0x000e620000002500 */
[----:B0-----:R-:W-:-:S05]  /*0080*/  IMAD R7, R7, UR5, R2 ;  /* 0x0000000507077c24 */ /* 0x001fca000f8e0202 */
[----:B--2---:R-:W-:Y:S01]  /*0090*/  ISETP.GE.AND P0, PT, R7, UR7, PT ;  /* 0x0000000707007c0c */ /* 0x004fe2000bf06270 */
[----:B-1----:R-:W-:-:S05]  /*00a0*/  IMAD R0, R0, UR4, R3 ;  /* 0x0000000400007c24 */ /* 0x002fca000f8e0203 */
[----:B------:R-:W-:-:S13]  /*00b0*/  ISETP.GE.OR P0, PT, R0, UR6, P0 ;  /* 0x0000000600007c0c */ /* 0x000fda0008706670 */
[----:B------:R-:W-:Y:S05]  /*00c0*/  @P0 EXIT ;  /* 0x000000000000094d */ /* 0x000fea0003800000 */
[----:B------:R-:W0:Y:S01]  /*00d0*/  LDC.64 R4, c[0x0][0x388] ;  /* 0x0000e200ff047b82 */ /* 0x000e220000000a00 */
[----:B------:R-:W1:Y:S01]  /*00e0*/  LDCU.64 UR4, c[0x0][0x358] ;  /* 0x00006b00ff0477ac */ /* 0x000e620008000a00 */
[----:B------:R-:W-:-:S06]  /*00f0*/  IMAD R0, R0, UR7, R7 ;  /* 0x0000000700007c24 */ /* 0x000fcc000f8e0207 */
[----:B------:R-:W2:Y:S01]  /*0100*/  LDC.64 R2, c[0x0][0x390] ;  /* 0x0000e400ff027b82 */ /* 0x000ea20000000a00 */
[----:B0-----:R-:W-:-:S06]  /*0110*/  IMAD.WIDE R4, R0, 0x8, R4 ;  /* 0x0000000800047825 */ /* 0x001fcc00078e0204 */
[----:B-1----:R-:W3:Y:S01]  /*0120*/  LDG.E.64 R4, desc[UR4][R4.64] ;  /* 0x0000000404047981 */ /* 0x002ee2000c1e1b00 */
[----:B--2---:R-:W-:-:S06]  /*0130*/  IMAD.WIDE R2, R0, 0x8, R2 ;  /* 0x0000000800027825 */ /* 0x004fcc00078e0202 */
[----:B------:R-:W2:Y:S01]  /*0140*/  LDG.E.64 R2, desc[UR4][R2.64] ;  /* 0x0000000402027981 */ /* 0x000ea2000c1e1b00 */
[----:B------:R-:W0:Y:S01]  /*0150*/  I2F.F64.U32 R6, UR7 ;  /* 0x0000000700067d12 */ /* 0x000e220008201800 */
[----:B------:R-:W-:-:S07]  /*0160*/  MOV R10, 0x80000 ;  /* 0x00080000000a7802 */ /* 0x000fce0000000f00 */
[----:B------:R-:W2:Y:S01]  /*0170*/  I2F.F64 R8, UR6 ;  /* 0x0000000600087d12 */ /* 0x000ea20008201c00 */
[----:B0-----:R-:W-:Y:S01]  /*0180*/  IMAD.MOV.U32 R11, RZ, RZ, R6 ;  /* 0x000000ffff0b7224 */ /* 0x001fe200078e0006 */
[----:B---3--:R-:W-:Y:S01]  /*0190*/  DSETP.MIN.AND P2, P3, R4, R6, PT ;  /* 0x000000060400722a */ /* 0x008fe20003b40000 */
[----:B------:R-:W-:-:S05]  /*01a0*/  IMAD.MOV.U32 R6, RZ, RZ, R5 ;  /* 0x000000ffff067224 */ /* 0x000fca00078e0005 */
[----:B------:R-:W-:Y:S01]  /*01b0*/  SEL R4, R4, R11, P2 ;  /* 0x0000000b04047207 */ /* 0x000fe20001000000 */
[----:B--2---:R-:W-:Y:S01]  /*01c0*/  DSETP.MIN.AND P1, P0, R2, R8, PT ;  /* 0x000000080200722a */ /* 0x004fe20003820000 */
[----:B------:R-:W-:Y:S02]  /*01d0*/  FSEL R13, R6, R7, P2 ;  /* 0x00000007060d7208 */ /* 0x000fe40001000000 */
[----:B------:R-:W-:-:S04]  /*01e0*/  MOV R6, R3 ;  /* 0x0000000300067202 */ /* 0x000fc80000000f00 */
[----:B------:R-:W-:Y:S01]  /*01f0*/  @P3 LOP3.LUT R13, R7, 0x80000, RZ, 0xfc, !PT ;  /* 0x00080000070d3812 */ /* 0x000fe200078efcff */
[----:B------:R-:W-:Y:S01]  /*0200*/  IMAD.MOV.U32 R7, RZ, RZ, R9 ;  /* 0x000000ffff077224 */ /* 0x000fe200078e0009 */
[----:B------:R-:W-:Y:S02]  /*0210*/  SEL R2, R2, R8, P1 ;  /* 0x0000000802027207 */ /* 0x000fe40000800000 */
[----:B------:R-:W-:Y:S02]  /*0220*/  MOV R5, R13 ;  /* 0x0000000d00057202 */ /* 0x000fe40000000f00 */
[----:B------:R-:W-:Y:S01]  /*0230*/  FSEL R11, R6, R7, P1 ;  /* 0x00000007060b7208 */ /* 0x000fe20000800000 */
[----:B------:R-:W-:Y:S01]  /*0240*/  IMAD.MOV.U32 R6, RZ, RZ, 0x80000 ;  /* 0x00080000ff067424 */ /* 0x000fe200078e00ff */
[----:B------:R-:W-:Y:S01]  /*0250*/  @P0 LOP3.LUT R11, R7, 0x80000, RZ, 0xfc, !PT ;  /* 0x00080000070b0812 */ /* 0x000fe200078efcff */
[----:B------:R-:W0:Y:S01]  /*0260*/  LDC.64 R12, c[0x0][0x398] ;  /* 0x0000e600ff0c7b82 */ /* 0x000e220000000a00 */
[----:B------:R-:W-:Y:S01]  /*0270*/  DSETP.MAX.AND P2, P3, R4, 1, PT ;  /* 0x3ff000000400742a */ /* 0x000fe20003b4f000 */
[----:B------:R-:W-:-:S05]  /*0280*/  MOV R3, R5 ;  /* 0x0000000500037202 */ /* 0x000fca0000000f00 */
[----:B------:R-:W-:Y:S01]  /*0290*/  FSEL R9, R3, 1.875, P2 ;  /* 0x3ff0000003097808 */ /* 0x000fe20001000000 */
[----:B------:R-:W-:Y:S01]  /*02a0*/  IMAD.MOV.U32 R3, RZ, RZ, R11 ;  /* 0x000000ffff037224 */ /* 0x000fe200078e000b */
[----:B------:R-:W-:-:S05]  /*02b0*/  SEL R8, R4, RZ, P2 ;  /* 0x000000ff04087207 */ /* 0x000fca0001000000 */
[----:B------:R-:W-:Y:S01]  /*02c0*/  DSETP.MAX.AND P0, P1, R2, 1, PT ;  /* 0x3ff000000200742a */ /* 0x000fe2000390f000 */
[----:B------:R-:W-:Y:S02]  /*02d0*/  @P3 LOP3.LUT R9, R6, 0x3ff00000, RZ, 0xfc, !PT ;  /* 0x3ff0000006093812 */ /* 0x000fe400078efcff */
[----:B------:R-:W-:-:S04]  /*02e0*/  MOV R6, R3 ;  /* 0x0000000300067202 */ /* 0x000fc80000000f00 */
[----:B------:R-:W-:Y:S01]  /*02f0*/  FSEL R7, R6, 1.875, P0 ;  /* 0x3ff0000006077808 */ /* 0x000fe20000000000 */
[----:B------:R-:W-:Y:S01]  /*0300*/  DADD R4, R8, -1 ;  /* 0xbff0000008047429 */ /* 0x000fe20000000000 */
[----:B------:R-:W-:-:S05]  /*0310*/  SEL R6, R2, RZ, P0 ;  /* 0x000000ff02067207 */ /* 0x000fca0000000000 */
[----:B------:R-:W-:Y:S01]  /*0320*/  @P1 LOP3.LUT R7, R10, 0x3ff00000, RZ, 0xfc, !PT ;  /* 0x3ff000000a071812 */ /* 0x000fe200078efcff */
[----:B------:R-:W-:Y:S05]  /*0330*/  F2I.F64.CEIL R18, R4 ;  /* 0x0000000400127311 */ /* 0x000fea0000309100 */
[----:B------:R-:W-:-:S03]  /*0340*/  DADD R14, R6, -1 ;  /* 0xbff00000060e7429 */ /* 0x000fc60000000000 */
[----:B------:R-:W-:Y:S08]  /*0350*/  F2I.F64.FLOOR R16, R4 ;  /* 0x0000000400107311 */ /* 0x000ff00000305100 */
[----:B------:R-:W1:Y:S08]  /*0360*/  F2I.F64.CEIL R19, R14 ;  /* 0x0000000e00137311 */ /* 0x000e700000309100 */
[----:B------:R-:W2:Y:S01]  /*0370*/  F2I.F64.FLOOR R17, R14 ;  /* 0x0000000e00117311 */ /* 0x000ea20000305100 */
[----:B-1----:R-:W-:-:S02]  /*0380*/  IMAD R11, R18, UR7, R19 ;  /* 0x00000007120b7c24 */ /* 0x002fc4000f8e0213 */
[----:B------:R-:W-:Y:S02]  /*0390*/  IMAD R19, R16, UR7, R19 ;  /* 0x0000000710137c24 */ /* 0x000fe4000f8e0213 */
[----:B0-----:R-:W-:-:S04]  /*03a0*/  IMAD.WIDE R10, R11, 0x8, R12 ;  /* 0x000000080b0a7825 */ /* 0x001fc800078e020c */
[----:B--2---:R-:W-:Y:S02]  /*03b0*/  IMAD R3, R16, UR7, R17 ;  /* 0x0000000710037c24 */ /* 0x004fe4000f8e0211 */
[----:B------:R-:W2:Y:S01]  /*03c0*/  LDG.E.64 R10, desc[UR4][R10.64] ;  /* 0x000000040a0a7981 */ /* 0x000ea2000c1e1b00 */
[----:B------:R-:W-:-:S04]  /*03d0*/  IMAD.WIDE R4, R19, 0x8, R12 ;  /* 0x0000000813047825 */ /* 0x000fc800078e020c */
[----:B------:R-:W-:Y:S02]  /*03e0*/  IMAD.WIDE R2, R3, 0x8, R12 ;  /* 0x0000000803027825 */ /* 0x000fe400078e020c */
[----:B------:R-:W3:Y:S02]  /*03f0*/  LDG.E.64 R4, desc[UR4][R4.64] ;  /* 0x0000000404047981 */ /* 0x000ee4000c1e1b00 */
[----:B------:R-:W-:Y:S02]  /*0400*/  IMAD R17, R18, UR7, R17 ;  /* 0x0000000712117c24 */ /* 0x000fe4000f8e0211 */
[----:B------:R-:W4:Y:S02]  /*0410*/  LDG.E.64 R2, desc[UR4][R2.64] ;  /* 0x0000000402027981 */ /* 0x000f24000c1e1b00 */
[----:B------:R-:W-:-:S06]  /*0420*/  IMAD.WIDE R12, R17, 0x8, R12 ;  /* 0x00000008110c7825 */ /* 0x000fcc00078e020c */
[----:B------:R-:W5:Y:S01]  /*0430*/  LDG.E.64 R12, desc[UR4][R12.64] ;  /* 0x000000040c0c7981 */ /* 0x000f62000c1e1b00 */
[----:B------:R-:W-:Y:S01]  /*0440*/  DADD R20, R8, 1 ;  /* 0x3ff0000008147429 */ /* 0x000fe20000000000 */
[----:B------:R-:W0:Y:S01]  /*0450*/  FRND.F64.FLOOR R16, R8 ;  /* 0x0000000800107313 */ /* 0x000e220000305800 */
[----:B------:R-:W-:-:S08]  /*0460*/  DADD R18, R6, 1 ;  /* 0x3ff0000006127429 */ /* 0x000fd00000000000 */
[----:B------:R-:W1:Y:S01]  /*0470*/  FRND.F64.FLOOR R20, R20 ;  /* 0x0000001400147313 */ /* 0x000e620000305800 */
[----:B0-----:R-:W-:-:S07]  /*0480*/  DADD R16, R8, -R16 ;  /* 0x0000000008107229 */ /* 0x001fce0000000810 */
[----:B------:R-:W0:Y:S01]  /*0490*/  FRND.F64.FLOOR R14, R6 ;  /* 0x00000006000e7313 */ /* 0x000e220000305800 */
[----:B-1----:R-:W-:-:S07]  /*04a0*/  DADD R22, -R8, R20 ;  /* 0x0000000008167229 */ /* 0x002fce0000000114 */
[----:B------:R-:W1:Y:S01]  /*04b0*/  FRND.F64.FLOOR R18, R18 ;  /* 0x0000001200127313 */ /* 0x000e620000305800 */
[C---:B0-----:R-:W-:Y:S02]  /*04c0*/  DADD R14, R6.reuse, -R14 ;  /* 0x00000000060e7229 */ /* 0x041fe4000000080e */
[----:B-1----:R-:W-:Y:S02]  /*04d0*/  DADD R8, -R6, R18 ;  /* 0x0000000006087229 */ /* 0x002fe40000000112 */
[----:B--2---:R-:W-:Y:S01]  /*04e0*/  DMUL R24, R16, R10 ;  /* 0x0000000a10187228 */ /* 0x004fe20000000000 */
[----:B------:R-:W0:Y:S07]  /*04f0*/  LDC.64 R10, c[0x0][0x380] ;  /* 0x0000e000ff0a7b82 */ /* 0x000e2e0000000a00 */
[----:B---3--:R-:W-:-:S02]  /*0500*/  DFMA R4, R22, R4, R24 ;  /* 0x000000041604722b */ /* 0x008fc40000000018 */
[----:B----4-:R-:W-:-:S06]  /*0510*/  DMUL R2, R22, R2 ;  /* 0x0000000216027228 */ /* 0x010fcc0000000000 */
[----:B------:R-:W-:Y:S02]  /*0520*/  DMUL R4, R4, R14 ;  /* 0x0000000e04047228 */ /* 0x000fe40000000000 */
[----:B-----5:R-:W-:-:S08]  /*0530*/  DFMA R2, R16, R12, R2 ;  /* 0x0000000c1002722b */ /* 0x020fd00000000002 */
[----:B------:R-:W-:Y:S01]  /*0540*/  DFMA R2, R2, R8, R4 ;  /* 0x000000080202722b */ /* 0x000fe20000000004 */
[----:B0-----:R-:W-:-:S06]  /*0550*/  IMAD.WIDE R10, R0, 0x8, R10 ;  /* 0x00000008000a7825 */ /* 0x001fcc00078e020a */
[----:B------:R-:W-:Y:S01]  /*0560*/  STG.E.64 desc[UR4][R10.64], R2 ;  /* 0x000000020a007986 */ /* 0x000fe2000c101b04 */
[----:B------:R-:W-:Y:S05]  /*0570*/  EXIT ;  /* 0x000000000000794d */ /* 0x000fea0003800000 */
.L_x_0:
[----:B------:R-:W-:-:S00]  /*0580*/  BRA `(.L_x_0) ;  /* 0xfffffffc00fc7947 */ /* 0x000fc0000383ffff */
[----:B------:R-:W-:-:S00]  /*0590*/  NOP ;  /* 0x0000000000007918 */ /* 0x000fc00000000000 */
        /* <DEDUP_REMOVED lines=14> */
.L_x_1:


//--------------------- .nv.shared.reserved.0     --------------------------
	.section	.nv.shared.reserved.0,"aw",@nobits
	.weak		__nv_reservedSMEM_offset_0_alias
	.size		__nv_reservedSMEM_offset_0_alias, 0, 64
	.other		__nv_reservedSMEM_offset_0_alias,@"STO_CUDA_RESERVED_SHARED STV_DEFAULT"
__nv_reservedSMEM_offset_0_alias:
	.zero		0
	.zero		64


//--------------------- .nv.constant0._Z7interp2PdS_S_S_ii --------------------------
	.section	.nv.constant0._Z7interp2PdS_S_S_ii,"a",@progbits
	.sectionflags	@""
	.align	4
.nv.constant0._Z7interp2PdS_S_S_ii:
	.zero		936


//--------------------- SYMBOLS --------------------------

	.type		.nv.reservedSmem.offset0,@object
	.size		.nv.reservedSmem.offset0,0x4
